//
// Generated by NVIDIA NVVM Compiler
//
// Compiler Build ID: CL-36424714
// Cuda compilation tools, release 13.0, V13.0.88
// Based on NVVM 20.0.0
//

.version 9.0
.target sm_100
.address_size 64

	// .globl	_Z6KernelPi

.visible .entry _Z6KernelPi(
	.param .u64 .ptr .align 1 _Z6KernelPi_param_0
)
{
	.reg .b32 	%r<15>;
	.reg .b64 	%rd<5>;

	ld.param.u64 	%rd1, [_Z6KernelPi_param_0];
	cvta.to.global.u64 	%rd2, %rd1;
	mov.u32 	%r1, %ctaid.x;
	mov.u32 	%r2, %ctaid.y;
	mov.u32 	%r3, %nctaid.x;
	mad.lo.s32 	%r4, %r2, %r3, %r1;
	mov.u32 	%r5, %ntid.x;
	mov.u32 	%r6, %ntid.y;
	mov.u32 	%r7, %ntid.z;
	mov.u32 	%r8, %tid.z;
	mov.u32 	%r9, %tid.y;
	mov.u32 	%r10, %tid.x;
	mad.lo.s32 	%r11, %r4, %r7, %r8;
	mad.lo.s32 	%r12, %r11, %r6, %r9;
	mad.lo.s32 	%r13, %r12, %r5, %r10;
	mul.lo.s32 	%r14, %r13, 6;
	mul.wide.s32 	%rd3, %r14, 4;
	add.s64 	%rd4, %rd2, %rd3;
	st.global.u32 	[%rd4], %r13;
	st.global.u32 	[%rd4+4], %r1;
	st.global.u32 	[%rd4+8], %r2;
	st.global.u32 	[%rd4+12], %r10;
	st.global.u32 	[%rd4+16], %r9;
	st.global.u32 	[%rd4+20], %r8;
	ret;

}


// ===== COMPILED SASS (sm_100) =====

	.target	sm_100

	.elftype	@"ET_EXEC"


//--------------------- .note.nv.tkinfo           --------------------------
	.section	.note.nv.tkinfo,"",@"SHT_NOTE"
	.sectionflags	@"SHF_NOTE_NV_TKINFO"
	.tkinfo
        /*0018*/ 	.word	0x00000002
        /*0030*/ 	.string	""
        /*0030*/ 	.string	"ptxas"
        /*0030*/ 	.string	"Cuda compilation tools, release 13.0, V13.0.88"
        /*0030*/ 	.string	"Build cuda_13.0.r13.0/compiler.36424714_0"
        /*0030*/ 	.string	"-arch sm_100 -m 64 "



//--------------------- .note.nv.cuinfo           --------------------------
	.section	.note.nv.cuinfo,"",@"SHT_NOTE"
	.sectionflags	@"SHF_NOTE_NV_CUINFO"
        /*0018*/ 	.short	0x0002
        /*001a*/ 	.short	0x0064
        /*001c*/ 	.short	0x0082
	.zero		2


//--------------------- .nv.info                  --------------------------
	.section	.nv.info,"",@"SHT_CUDA_INFO"
	.align	4


	//----- nvinfo : EIATTR_REGCOUNT
	.align		4
        /*0000*/ 	.byte	0x04, 0x2f
        /*0002*/ 	.short	(.L_1 - .L_0)
	.align		4
.L_0:
        /*0004*/ 	.word	index@(_Z6KernelPi)
        /*0008*/ 	.word	0x00000012


	//----- nvinfo : EIATTR_FRAME_SIZE
	.align		4
.L_1:
        /*000c*/ 	.byte	0x04, 0x11
        /*000e*/ 	.short	(.L_3 - .L_2)
	.align		4
.L_2:
        /*0010*/ 	.word	index@(_Z6KernelPi)
        /*0014*/ 	.word	0x00000000


	//----- nvinfo : EIATTR_MIN_STACK_SIZE
	.align		4
.L_3:
        /*0018*/ 	.byte	0x04, 0x12
        /*001a*/ 	.short	(.L_5 - .L_4)
	.align		4
.L_4:
        /*001c*/ 	.word	index@(_Z6KernelPi)
        /*0020*/ 	.word	0x00000000
.L_5:


//--------------------- .nv.compat                --------------------------
	.section	.nv.compat,"",@"SHT_CUDA_COMPAT_INFO"
	.align	4
        /*0000*/ 	.byte	0x02, 0x09, 0x00, 0x00, 0x02, 0x02, 0x01, 0x00, 0x02, 0x05, 0x05, 0x00, 0x03, 0x07, 0x01, 0x01
        /*0010*/ 	.byte	0x02, 0x03, 0x00, 0x00, 0x02, 0x06, 0x01, 0x00, 0x04, 0x0b, 0x08, 0x00, 0x09, 0x00, 0x00, 0x00
        /*0020*/ 	.byte	0x00, 0x00, 0x00, 0x00


//--------------------- .nv.info._Z6KernelPi      --------------------------
	.section	.nv.info._Z6KernelPi,"",@"SHT_CUDA_INFO"
	.sectionflags	@""
	.align	4


	//----- nvinfo : EIATTR_CUDA_API_VERSION
	.align		4
        /*0000*/ 	.byte	0x04, 0x37
        /*0002*/ 	.short	(.L_7 - .L_6)
.L_6:
        /*0004*/ 	.word	0x00000082


	//----- nvinfo : EIATTR_KPARAM_INFO
	.align		4
.L_7:
        /*0008*/ 	.byte	0x04, 0x17
        /*000a*/ 	.short	(.L_9 - .L_8)
.L_8:
        /*000c*/ 	.word	0x00000000
        /*0010*/ 	.short	0x0000
        /*0012*/ 	.short	0x0000
        /*0014*/ 	.byte	0x00, 0xf5, 0x21, 0x00


	//----- nvinfo : EIATTR_SPARSE_MMA_MASK
	.align		4
.L_9:
        /*0018*/ 	.byte	0x03, 0x50
        /*001a*/ 	.short	0x0000


	//----- nvinfo : EIATTR_MAXREG_COUNT
	.align		4
        /*001c*/ 	.byte	0x03, 0x1b
        /*001e*/ 	.short	0x00ff


	//----- nvinfo : EIATTR_MERCURY_ISA_VERSION
	.align		4
        /*0020*/ 	.byte	0x03, 0x5f
        /*0022*/ 	.short	0x0101


	//----- nvinfo : EIATTR_VRC_CTA_INIT_COUNT
	.align		4
        /*0024*/ 	.byte	0x02, 0x4a
	.zero		1
	.zero		1


	//----- nvinfo : EIATTR_EXIT_INSTR_OFFSETS
	.align		4
        /*0028*/ 	.byte	0x04, 0x1c
        /*002a*/ 	.short	(.L_11 - .L_10)


	//   ....[0]....
.L_10:
        /*002c*/ 	.word	0x00000180


	//----- nvinfo : EIATTR_CBANK_PARAM_SIZE
	.align		4
.L_11:
        /*0030*/ 	.byte	0x03, 0x19
        /*0032*/ 	.short	0x0008


	//----- nvinfo : EIATTR_PARAM_CBANK
	.align		4
        /*0034*/ 	.byte	0x04, 0x0a
        /*0036*/ 	.short	(.L_13 - .L_12)
	.align		4
.L_12:
        /*0038*/ 	.word	index@(.nv.constant0._Z6KernelPi)
        /*003c*/ 	.short	0x0380
        /*003e*/ 	.short	0x0008


	//----- nvinfo : EIATTR_SW_WAR
	.align		4
.L_13:
        /*0040*/ 	.byte	0x04, 0x36
        /*0042*/ 	.short	(.L_15 - .L_14)
.L_14:
        /*0044*/ 	.word	0x00000008
.L_15:


//--------------------- .nv.callgraph             --------------------------
	.section	.nv.callgraph,"",@"SHT_CUDA_CALLGRAPH"
	.align	4
	.sectionentsize	8
	.align		4
        /*0000*/ 	.word	0x00000000
	.align		4
        /*0004*/ 	.word	0xffffffff
	.align		4
        /*0008*/ 	.word	0x00000000
	.align		4
        /*000c*/ 	.word	0xfffffffe
	.align		4
        /*0010*/ 	.word	0x00000000
	.align		4
        /*0014*/ 	.word	0xfffffffd
	.align		4
        /*0018*/ 	.word	0x00000000
	.align		4
        /*001c*/ 	.word	0xfffffffc


//--------------------- .text._Z6KernelPi         --------------------------
	.section	.text._Z6KernelPi,"ax",@progbits
	.align	128
        .global         _Z6KernelPi
        .type           _Z6KernelPi,@function
        .size           _Z6KernelPi,(.L_x_1 - _Z6KernelPi)
        .other          _Z6KernelPi,@"STO_CUDA_ENTRY STV_DEFAULT"
_Z6KernelPi:
.text._Z6KernelPi:
[----:B------:R-:W-:Y:S01]  /*0000*/  LDC R1, c[0x0][0x37c] ;  /* 0x0000df00ff017b82 */ /* 0x000fe20000000800 */
[----:B------:R-:W0:Y:S01]  /*0010*/  S2R R9, SR_CTAID.X ;  /* 0x0000000000097919 */ /* 0x000e220000002500 */
[----:B------:R-:W0:Y:S06]  /*0020*/  LDCU UR4, c[0x0][0x370] ;  /* 0x00006e00ff0477ac */ /* 0x000e2c0008000800 */
[----:B------:R-:W1:Y:S01]  /*0030*/  LDC.64 R2, c[0x0][0x380] ;  /* 0x0000e000ff027b82 */ /* 0x000e620000000a00 */
[----:B------:R-:W0:Y:S01]  /*0040*/  S2R R4, SR_CTAID.Y ;  /* 0x0000000000047919 */ /* 0x000e220000002600 */
[----:B------:R-:W2:Y:S01]  /*0050*/  LDCU UR6, c[0x0][0x360] ;  /* 0x00006c00ff0677ac */ /* 0x000ea20008000800 */
[----:B------:R-:W3:Y:S01]  /*0060*/  S2R R11, SR_TID.Z ;  /* 0x00000000000b7919 */ /* 0x000ee20000002300 */
[----:B------:R-:W4:Y:S01]  /*0070*/  LDCU UR7, c[0x0][0x364] ;  /* 0x00006c80ff0777ac */ /* 0x000f220008000800 */
[----:B------:R-:W4:Y:S01]  /*0080*/  S2R R13, SR_TID.Y ;  /* 0x00000000000d7919 */ /* 0x000f220000002200 */
[----:B------:R-:W3:Y:S01]  /*0090*/  LDCU UR5, c[0x0][0x368] ;  /* 0x00006d00ff0577ac */ /* 0x000ee20008000800 */
[----:B------:R-:W2:Y:S01]  /*00a0*/  S2R R15, SR_TID.X ;  /* 0x00000000000f7919 */ /* 0x000ea20000002100 */
[----:B0-----:R-:W-:-:S04]  /*00b0*/  IMAD R0, R4, UR4, R9 ;  /* 0x0000000404007c24 */ /* 0x001fc8000f8e0209 */
[----:B---3--:R-:W-:Y:S01]  /*00c0*/  IMAD R0, R0, UR5, R11 ;  /* 0x0000000500007c24 */ /* 0x008fe2000f8e020b */
[----:B------:R-:W0:Y:S03]  /*00d0*/  LDCU.64 UR4, c[0x0][0x358] ;  /* 0x00006b00ff0477ac */ /* 0x000e260008000a00 */
[----:B----4-:R-:W-:-:S04]  /*00e0*/  IMAD R0, R0, UR7, R13 ;  /* 0x0000000700007c24 */ /* 0x010fc8000f8e020d */
[----:B--2---:R-:W-:-:S04]  /*00f0*/  IMAD R5, R0, UR6, R15 ;  /* 0x0000000600057c24 */ /* 0x004fc8000f8e020f */
[----:B------:R-:W-:-:S04]  /*0100*/  IMAD R7, R5, 0x6, RZ ;  /* 0x0000000605077824 */ /* 0x000fc800078e02ff */
[----:B-1----:R-:W-:-:S05]  /*0110*/  IMAD.WIDE R2, R7, 0x4, R2 ;  /* 0x0000000407027825 */ /* 0x002fca00078e0202 */
[----:B0-----:R-:W-:Y:S04]  /*0120*/  STG.E desc[UR4][R2.64], R5 ;  /* 0x0000000502007986 */ /* 0x001fe8000c101904 */
[----:B------:R-:W-:Y:S04]  /*0130*/  STG.E desc[UR4][R2.64+0x4], R9 ;  /* 0x0000040902007986 */ /* 0x000fe8000c101904 */
[----:B------:R-:W-:Y:S04]  /*0140*/  STG.E desc[UR4][R2.64+0x8], R4 ;  /* 0x0000080402007986 */ /* 0x000fe8000c101904 */
[----:B------:R-:W-:Y:S04]  /*0150*/  STG.E desc[UR4][R2.64+0xc], R15 ;  /* 0x00000c0f02007986 */ /* 0x000fe8000c101904 */
[----:B------:R-:W-:Y:S04]  /*0160*/  STG.E desc[UR4][R2.64+0x10], R13 ;  /* 0x0000100d02007986 */ /* 0x000fe8000c101904 */
[----:B------:R-:W-:Y:S01]  /*0170*/  STG.E desc[UR4][R2.64+0x14], R11 ;  /* 0x0000140b02007986 */ /* 0x000fe2000c101904 */
[----:B------:R-:W-:Y:S05]  /*0180*/  EXIT ;  /* 0x000000000000794d */ /* 0x000fea0003800000 */
.L_x_0:
[----:B------:R-:W-:-:S00]  /*0190*/  BRA `(.L_x_0) ;  /* 0xfffffffc00fc7947 */ /* 0x000fc0000383ffff */
[----:B------:R-:W-:-:S00]  /*01a0*/  NOP ;  /* 0x0000000000007918 */ /* 0x000fc00000000000 */
        /* <DEDUP_REMOVED lines=13> */
.L_x_1:


//--------------------- .nv.shared.reserved.0     --------------------------
	.section	.nv.shared.reserved.0,"aw",@nobits
	.weak		__nv_reservedSMEM_offset_0_alias
	.size		__nv_reservedSMEM_offset_0_alias, 0, 64
	.other		__nv_reservedSMEM_offset_0_alias,@"STO_CUDA_RESERVED_SHARED STV_DEFAULT"
__nv_reservedSMEM_offset_0_alias:
	.zero		0
	.zero		64


//--------------------- .nv.constant0._Z6KernelPi --------------------------
	.section	.nv.constant0._Z6KernelPi,"a",@progbits
	.sectionflags	@""
	.align	4
.nv.constant0._Z6KernelPi:
	.zero		904


//--------------------- SYMBOLS --------------------------

	.type		.nv.reservedSmem.offset0,@object
	.size		.nv.reservedSmem.offset0,0x4
